	.headerflags	@"EF_CUDA_TEXMODE_UNIFIED EF_CUDA_64BIT_ADDRESS EF_CUDA_ACCELERATORS EF_CUDA_SM90 EF_CUDA_VIRTUAL_SM(EF_CUDA_SM90)"
	.elftype	@"ET_EXEC"


//--------------------- .nv.info                  --------------------------
	.section	.nv.info,"",@"SHT_CUDA_INFO"
	.align	4


	//----- nvinfo : EIATTR_REGCOUNT
	.align		4
        /*0000*/ 	.byte	0x04, 0x2f
        /*0002*/ 	.short	(.L_3 - .L_2)
	.align		4
.L_2:
        /*0004*/ 	.word	index@(triton_poi_fused__native_batch_norm_legit_no_training_convolution_relu_9)
        /*0008*/ 	.word	0x00000013


	//----- nvinfo : EIATTR_MIN_STACK_SIZE
	.align		4
.L_3:
        /*000c*/ 	.byte	0x04, 0x12
        /*000e*/ 	.short	(.L_5 - .L_4)
	.align		4
.L_4:
        /*0010*/ 	.word	index@(triton_poi_fused__native_batch_norm_legit_no_training_convolution_relu_9)
        /*0014*/ 	.word	0x00000000


	//----- nvinfo : EIATTR_FRAME_SIZE
	.align		4
.L_5:
        /*0018*/ 	.byte	0x04, 0x11
        /*001a*/ 	.short	(.L_7 - .L_6)
	.align		4
.L_6:
        /*001c*/ 	.word	index@(triton_poi_fused__native_batch_norm_legit_no_training_convolution_relu_9)
        /*0020*/ 	.word	0x00000000


	//----- nvinfo : EIATTR_MIN_STACK_SIZE
	.align		4
.L_7:
        /*0024*/ 	.byte	0x04, 0x12
        /*0026*/ 	.short	(.L_9 - .L_8)
	.align		4
.L_8:
        /*0028*/ 	.word	index@(triton_poi_fused__native_batch_norm_legit_no_training_convolution_relu_9)
        /*002c*/ 	.word	0x00000000
.L_9:


//--------------------- .nv.info.triton_poi_fused__native_batch_norm_legit_no_training_convolution_relu_9 --------------------------
	.section	.nv.info.triton_poi_fused__native_batch_norm_legit_no_training_convolution_relu_9,"",@"SHT_CUDA_INFO"
	.sectionflags	@""
	.align	4


	//----- nvinfo : EIATTR_CUDA_API_VERSION
	.align		4
        /*0000*/ 	.byte	0x04, 0x37
        /*0002*/ 	.short	(.L_11 - .L_10)
.L_10:
        /*0004*/ 	.word	0x0000007c


	//----- nvinfo : EIATTR_KPARAM_INFO
	.align		4
.L_11:
        /*0008*/ 	.byte	0x04, 0x17
        /*000a*/ 	.short	(.L_13 - .L_12)
.L_12:
        /*000c*/ 	.word	0x00000000
        /*0010*/ 	.short	0x0007
        /*0012*/ 	.short	0x0038
        /*0014*/ 	.byte	0x00, 0xf0, 0x11, 0x00


	//----- nvinfo : EIATTR_KPARAM_INFO
	.align		4
.L_13:
        /*0018*/ 	.byte	0x04, 0x17
        /*001a*/ 	.short	(.L_15 - .L_14)
.L_14:
        /*001c*/ 	.word	0x00000000
        /*0020*/ 	.short	0x0006
        /*0022*/ 	.short	0x0030
        /*0024*/ 	.byte	0x00, 0xf4, 0x21, 0x00


	//----- nvinfo : EIATTR_KPARAM_INFO
	.align		4
.L_15:
        /*0028*/ 	.byte	0x04, 0x17
        /*002a*/ 	.short	(.L_17 - .L_16)
.L_16:
        /*002c*/ 	.word	0x00000000
        /*0030*/ 	.short	0x0005
        /*0032*/ 	.short	0x0028
        /*0034*/ 	.byte	0x00, 0xf4, 0x21, 0x00


	//----- nvinfo : EIATTR_KPARAM_INFO
	.align		4
.L_17:
        /*0038*/ 	.byte	0x04, 0x17
        /*003a*/ 	.short	(.L_19 - .L_18)
.L_18:
        /*003c*/ 	.word	0x00000000
        /*0040*/ 	.short	0x0004
        /*0042*/ 	.short	0x0020
        /*0044*/ 	.byte	0x00, 0xf4, 0x21, 0x00


	//----- nvinfo : EIATTR_KPARAM_INFO
	.align		4
.L_19:
        /*0048*/ 	.byte	0x04, 0x17
        /*004a*/ 	.short	(.L_21 - .L_20)
.L_20:
        /*004c*/ 	.word	0x00000000
        /*0050*/ 	.short	0x0003
        /*0052*/ 	.short	0x0018
        /*0054*/ 	.byte	0x00, 0xf4, 0x21, 0x00


	//----- nvinfo : EIATTR_KPARAM_INFO
	.align		4
.L_21:
        /*0058*/ 	.byte	0x04, 0x17
        /*005a*/ 	.short	(.L_23 - .L_22)
.L_22:
        /*005c*/ 	.word	0x00000000
        /*0060*/ 	.short	0x0002
        /*0062*/ 	.short	0x0010
        /*0064*/ 	.byte	0x00, 0xf4, 0x21, 0x00


	//----- nvinfo : EIATTR_KPARAM_INFO
	.align		4
.L_23:
        /*0068*/ 	.byte	0x04, 0x17
        /*006a*/ 	.short	(.L_25 - .L_24)
.L_24:
        /*006c*/ 	.word	0x00000000
        /*0070*/ 	.short	0x0001
        /*0072*/ 	.short	0x0008
        /*0074*/ 	.byte	0x00, 0xf4, 0x21, 0x00


	//----- nvinfo : EIATTR_KPARAM_INFO
	.align		4
.L_25:
        /*0078*/ 	.byte	0x04, 0x17
        /*007a*/ 	.short	(.L_27 - .L_26)
.L_26:
        /*007c*/ 	.word	0x00000000
        /*0080*/ 	.short	0x0000
        /*0082*/ 	.short	0x0000
        /*0084*/ 	.byte	0x00, 0xf4, 0x21, 0x00


	//----- nvinfo : EIATTR_SPARSE_MMA_MASK
	.align		4
.L_27:
        /*0088*/ 	.byte	0x03, 0x50
        /*008a*/ 	.short	0x0000


	//----- nvinfo : EIATTR_MAXREG_COUNT
	.align		4
        /*008c*/ 	.byte	0x03, 0x1b
        /*008e*/ 	.short	0x00ff


	//----- nvinfo : EIATTR_EXIT_INSTR_OFFSETS
	.align		4
        /*0090*/ 	.byte	0x04, 0x1c
        /*0092*/ 	.short	(.L_29 - .L_28)


	//   ....[0]....
.L_28:
        /*0094*/ 	.word	0x00000320


	//----- nvinfo : EIATTR_REQNTID
	.align		4
.L_29:
        /*0098*/ 	.byte	0x04, 0x10
        /*009a*/ 	.short	(.L_31 - .L_30)
.L_30:
        /*009c*/ 	.word	0x00000080
        /*00a0*/ 	.word	0x00000001
        /*00a4*/ 	.word	0x00000001


	//----- nvinfo : EIATTR_CBANK_PARAM_SIZE
	.align		4
.L_31:
        /*00a8*/ 	.byte	0x03, 0x19
        /*00aa*/ 	.short	0x003c


	//----- nvinfo : EIATTR_PARAM_CBANK
	.align		4
        /*00ac*/ 	.byte	0x04, 0x0a
        /*00ae*/ 	.short	(.L_33 - .L_32)
	.align		4
.L_32:
        /*00b0*/ 	.word	index@(.nv.constant0.triton_poi_fused__native_batch_norm_legit_no_training_convolution_relu_9)
        /*00b4*/ 	.short	0x0210
        /*00b6*/ 	.short	0x003c


	//----- nvinfo : EIATTR_SW_WAR
	.align		4
.L_33:
        /*00b8*/ 	.byte	0x04, 0x36
        /*00ba*/ 	.short	(.L_35 - .L_34)
.L_34:
        /*00bc*/ 	.word	0x00000008
.L_35:


//--------------------- .nv.callgraph             --------------------------
	.section	.nv.callgraph,"",@"SHT_CUDA_CALLGRAPH"
	.align	4
	.sectionentsize	8
	.align		4
        /*0000*/ 	.word	0x00000000
	.align		4
        /*0004*/ 	.word	0xffffffff
	.align		4
        /*0008*/ 	.word	0x00000000
	.align		4
        /*000c*/ 	.word	0xfffffffe
	.align		4
        /*0010*/ 	.word	0x00000000
	.align		4
        /*0014*/ 	.word	0xfffffffd
	.align		4
        /*0018*/ 	.word	0x00000000
	.align		4
        /*001c*/ 	.word	0xfffffffc


//--------------------- .nv.constant4             --------------------------
	.section	.nv.constant4,"a",@progbits
	.align	8
	.align		8
.nv.constant4:
        /*0000*/ 	.dword	_$_str
	.align		8
        /*0008*/ 	.dword	_$_str_$_2


//--------------------- .text.triton_poi_fused__native_batch_norm_legit_no_training_convolution_relu_9 --------------------------
	.section	.text.triton_poi_fused__native_batch_norm_legit_no_training_convolution_relu_9,"ax",@progbits
	.align	128
        .global         triton_poi_fused__native_batch_norm_legit_no_training_convolution_relu_9
        .type           triton_poi_fused__native_batch_norm_legit_no_training_convolution_relu_9,@function
        .size           triton_poi_fused__native_batch_norm_legit_no_training_convolution_relu_9,(.L_x_1 - triton_poi_fused__native_batch_norm_legit_no_training_convolution_relu_9)
        .other          triton_poi_fused__native_batch_norm_legit_no_training_convolution_relu_9,@"STO_CUDA_ENTRY STV_DEFAULT"
triton_poi_fused__native_batch_norm_legit_no_training_convolution_relu_9:
.text.triton_poi_fused__native_batch_norm_legit_no_training_convolution_relu_9:
[----:B------:R-:W-:Y:S01]  /*0000*/  LDC R1, c[0x0][0x28] ;  /* 0x00000a00ff017b82 */ /* 0x000fe20000000800 */
[----:B------:R-:W1:Y:S07]  /*0010*/  S2R R0, SR_TID.X ;  /* 0x0000000000007919 */ /* 0x000e6e0000002100 */
[----:B------:R-:W2:Y:S01]  /*0020*/  LDC.64 R10, c[0x0][0x228] ;  /* 0x00008a00ff0a7b82 */ /* 0x000ea20000000a00 */
[----:B------:R-:W-:Y:S01]  /*0030*/  ULDC.64 UR4, c[0x0][0x208] ;  /* 0x0000820000047ab9 */ /* 0x000fe20000000a00 */
[----:B------:R-:W3:Y:S06]  /*0040*/  S2R R3, SR_CTAID.X ;  /* 0x0000000000037919 */ /* 0x000eec0000002500 */
[----:B------:R-:W4:Y:S08]  /*0050*/  LDC.64 R6, c[0x0][0x218] ;  /* 0x00008600ff067b82 */ /* 0x000f300000000a00 */
[----:B------:R-:W5:Y:S08]  /*0060*/  LDC.64 R8, c[0x0][0x220] ;  /* 0x00008800ff087b82 */ /* 0x000f700000000a00 */
[----:B------:R-:W5:Y:S01]  /*0070*/  LDC.64 R12, c[0x0][0x230] ;  /* 0x00008c00ff0c7b82 */ /* 0x000f620000000a00 */
[----:B-1----:R-:W-:-:S07]  /*0080*/  LOP3.LUT R0, R0, 0x7f, RZ, 0xc0, !PT ;  /* 0x0000007f00007812 */ /* 0x002fce00078ec0ff */
[----:B------:R-:W1:Y:S01]  /*0090*/  LDC.64 R4, c[0x0][0x238] ;  /* 0x00008e00ff047b82 */ /* 0x000e620000000a00 */
[----:B---3--:R-:W-:Y:S02]  /*00a0*/  SHF.R.S32.HI R2, RZ, 0x18, R3 ;  /* 0x00000018ff027819 */ /* 0x008fe40000011403 */
[----:B------:R-:W-:Y:S02]  /*00b0*/  LEA R0, R3, R0, 0x7 ;  /* 0x0000000003007211 */ /* 0x000fe400078e38ff */
[----:B------:R-:W-:-:S04]  /*00c0*/  SGXT R3, R2, 0x1 ;  /* 0x000000010203781a */ /* 0x000fc80000000200 */
[----:B------:R-:W-:-:S04]  /*00d0*/  LEA.HI R3, R3, R0, RZ, 0x4 ;  /* 0x0000000003037211 */ /* 0x000fc800078f20ff */
[----:B------:R-:W-:-:S04]  /*00e0*/  LOP3.LUT R3, R3, 0xfffffff0, RZ, 0xc0, !PT ;  /* 0xfffffff003037812 */ /* 0x000fc800078ec0ff */
[----:B------:R-:W-:Y:S02]  /*00f0*/  IADD3 R15, R0, -R3, RZ ;  /* 0x80000003000f7210 */ /* 0x000fe40007ffe0ff */
[----:B------:R-:W3:Y:S03]  /*0100*/  LDC.64 R2, c[0x0][0x210] ;  /* 0x00008400ff027b82 */ /* 0x000ee60000000a00 */
[----:B--2---:R-:W-:-:S05]  /*0110*/  IMAD.WIDE R10, R15, 0x4, R10 ;  /* 0x000000040f0a7825 */ /* 0x004fca00078e020a */
[----:B------:R2:W2:Y:S01]  /*0120*/  LDG.E.EL R16, desc[UR4][R10.64] ;  /* 0x000000040a107981 */ /* 0x0004a2000c2e1900 */
[----:B----4-:R-:W-:-:S04]  /*0130*/  IMAD.WIDE R6, R15, 0x4, R6 ;  /* 0x000000040f067825 */ /* 0x010fc800078e0206 */
[C---:B-----5:R-:W-:Y:S02]  /*0140*/  IMAD.WIDE R8, R15.reuse, 0x4, R8 ;  /* 0x000000040f087825 */ /* 0x060fe400078e0208 */
[----:B------:R4:W5:Y:S02]  /*0150*/  LDG.E.EL R7, desc[UR4][R6.64] ;  /* 0x0000000406077981 */ /* 0x000964000c2e1900 */
[----:B---3--:R-:W-:Y:S02]  /*0160*/  IMAD.WIDE R2, R0, 0x4, R2 ;  /* 0x0000000400027825 */ /* 0x008fe400078e0202 */
[----:B------:R-:W3:Y:S04]  /*0170*/  LDG.E.EL R8, desc[UR4][R8.64] ;  /* 0x0000000408087981 */ /* 0x000ee8000c2e1900 */
[----:B------:R-:W5:Y:S01]  /*0180*/  LDG.E R14, desc[UR4][R2.64] ;  /* 0x00000004020e7981 */ /* 0x000f62000c1e1900 */
[----:B0-2---:R-:W-:-:S04]  /*0190*/  IMAD.WIDE R10, R15, 0x4, R12 ;  /* 0x000000040f0a7825 */ /* 0x005fc800078e020c */
[----:B-1----:R-:W-:Y:S02]  /*01a0*/  IMAD.WIDE R12, R15, 0x4, R4 ;  /* 0x000000040f0c7825 */ /* 0x002fe400078e0204 */
[----:B------:R-:W2:Y:S01]  /*01b0*/  LDG.E.EL R10, desc[UR4][R10.64] ;  /* 0x000000040a0a7981 */ /* 0x000ea2000c2e1900 */
[----:B----4-:R-:W-:Y:S01]  /*01c0*/  HFMA2.MMA R6, -RZ, RZ, 1.625, 0 ;  /* 0x3e800000ff067435 */ /* 0x010fe200000001ff */
[----:B------:R-:W0:Y:S02]  /*01d0*/  LDC.64 R4, c[0x0][0x240] ;  /* 0x00009000ff047b82 */ /* 0x000e240000000a00 */
[----:B------:R-:W2:Y:S01]  /*01e0*/  LDG.E.EL R13, desc[UR4][R12.64] ;  /* 0x000000040c0d7981 */ /* 0x000ea2000c2e1900 */
[----:B0-----:R-:W-:-:S04]  /*01f0*/  IMAD.WIDE R4, R0, 0x4, R4 ;  /* 0x0000000400047825 */ /* 0x001fc800078e0204 */
[----:B------:R-:W-:-:S04]  /*0200*/  FADD R16, R16, 0.0010000000474974513054 ;  /* 0x3a83126f10107421 */ /* 0x000fc80000000000 */
[----:B------:R-:W0:Y:S02]  /*0210*/  MUFU.SQRT R15, R16 ;  /* 0x00000010000f7308 */ /* 0x000e240000002000 */
[C---:B0-----:R-:W-:Y:S02]  /*0220*/  FSETP.GT.AND P0, PT, R15.reuse, 8.50705917302346158658e+37, PT ;  /* 0x7e8000000f00780b */ /* 0x041fe40003f04000 */
[----:B------:R-:W-:-:S11]  /*0230*/  FSETP.GEU.AND P1, PT, R15, 1.175494350822287508e-38, PT ;  /* 0x008000000f00780b */ /* 0x000fd60003f2e000 */
[----:B------:R-:W-:-:S04]  /*0240*/  @P0 FMUL R15, R15, 0.25 ;  /* 0x3e8000000f0f0820 */ /* 0x000fc80000400000 */
[----:B------:R-:W-:-:S06]  /*0250*/  @!P1 FMUL R15, R15, 16777216 ;  /* 0x4b8000000f0f9820 */ /* 0x000fcc0000400000 */
[----:B------:R-:W0:Y:S01]  /*0260*/  MUFU.RCP R15, R15 ;  /* 0x0000000f000f7308 */ /* 0x000e220000001000 */
[----:B------:R-:W-:Y:S01]  /*0270*/  FSEL R6, R6, 1, P0 ;  /* 0x3f80000006067808 */ /* 0x000fe20000000000 */
[----:B-----5:R-:W-:-:S04]  /*0280*/  FADD R7, R14, R7 ;  /* 0x000000070e077221 */ /* 0x020fc80000000000 */
[----:B------:R-:W-:Y:S01]  /*0290*/  @!P1 FMUL R6, R6, 16777216 ;  /* 0x4b80000006069820 */ /* 0x000fe20000400000 */
[----:B---3--:R-:W-:-:S03]  /*02a0*/  FADD R8, -R8, R7 ;  /* 0x0000000708087221 */ /* 0x008fc60000000100 */
[----:B0-----:R-:W-:-:S04]  /*02b0*/  FMUL R9, R15, R6 ;  /* 0x000000060f097220 */ /* 0x001fc80000400000 */
[----:B------:R-:W-:-:S04]  /*02c0*/  FMUL R8, R8, R9 ;  /* 0x0000000908087220 */ /* 0x000fc80000400000 */
[----:B--2---:R-:W-:-:S05]  /*02d0*/  FFMA R8, R10, R8, R13 ;  /* 0x000000080a087223 */ /* 0x004fca000000000d */
[----:B------:R-:W-:-:S04]  /*02e0*/  FSETP.GEU.AND P0, PT, R8, RZ, PT ;  /* 0x000000ff0800720b */ /* 0x000fc80003f0e000 */
[----:B------:R-:W-:Y:S01]  /*02f0*/  FSEL R9, R8, RZ, P0 ;  /* 0x000000ff08097208 */ /* 0x000fe20000000000 */
[----:B------:R-:W-:Y:S04]  /*0300*/  STG.E desc[UR4][R2.64], R7 ;  /* 0x0000000702007986 */ /* 0x000fe8000c101904 */
[----:B------:R-:W-:Y:S01]  /*0310*/  STG.E desc[UR4][R4.64], R9 ;  /* 0x0000000904007986 */ /* 0x000fe2000c101904 */
[----:B------:R-:W-:Y:S05]  /*0320*/  EXIT ;  /* 0x000000000000794d */ /* 0x000fea0003800000 */
.L_x_0:
[----:B------:R-:W-:-:S00]  /*0330*/  BRA `(.L_x_0) ;  /* 0xfffffffc00fc7947 */ /* 0x000fc0000383ffff */
[----:B------:R-:W-:-:S00]  /*0340*/  NOP ;  /* 0x0000000000007918 */ /* 0x000fc00000000000 */
        /* <DEDUP_REMOVED lines=11> */
.L_x_1:


//--------------------- .nv.global.init           --------------------------
	.section	.nv.global.init,"aw",@progbits
.nv.global.init:
	.type		_$_str,@object
	.size		_$_str,(_$_str_$_2 - _$_str)
_$_str:
        /*0000*/ 	.byte	0x5f, 0x5f, 0x43, 0x55, 0x44, 0x41, 0x5f, 0x46, 0x54, 0x5a, 0x00
	.type		_$_str_$_2,@object
	.size		_$_str_$_2,(.L_1 - _$_str_$_2)
_$_str_$_2:
        /*000b*/ 	.byte	0x5f, 0x5f, 0x43, 0x55, 0x44, 0x41, 0x5f, 0x50, 0x52, 0x45, 0x43, 0x5f, 0x53, 0x51, 0x52, 0x54
        /*001b*/ 	.byte	0x00
.L_1:


//--------------------- .nv.constant0.triton_poi_fused__native_batch_norm_legit_no_training_convolution_relu_9 --------------------------
	.section	.nv.constant0.triton_poi_fused__native_batch_norm_legit_no_training_convolution_relu_9,"a",@progbits
	.sectionflags	@""
	.align	4
.nv.constant0.triton_poi_fused__native_batch_norm_legit_no_training_convolution_relu_9:
	.zero		588
